	.headerflags	@"EF_CUDA_TEXMODE_UNIFIED EF_CUDA_64BIT_ADDRESS EF_CUDA_ACCELERATORS EF_CUDA_SM90 EF_CUDA_VIRTUAL_SM(EF_CUDA_SM90)"
	.elftype	@"ET_EXEC"


//--------------------- .nv.info                  --------------------------
	.section	.nv.info,"",@"SHT_CUDA_INFO"
	.align	4


	//----- nvinfo : EIATTR_REGCOUNT
	.align		4
        /*0000*/ 	.byte	0x04, 0x2f
        /*0002*/ 	.short	(.L_3 - .L_2)
	.align		4
.L_2:
        /*0004*/ 	.word	index@(triton_poi_fused__native_batch_norm_legit_no_training_hardtanh_23)
        /*0008*/ 	.word	0x0000001e


	//----- nvinfo : EIATTR_MIN_STACK_SIZE
	.align		4
.L_3:
        /*000c*/ 	.byte	0x04, 0x12
        /*000e*/ 	.short	(.L_5 - .L_4)
	.align		4
.L_4:
        /*0010*/ 	.word	index@(triton_poi_fused__native_batch_norm_legit_no_training_hardtanh_23)
        /*0014*/ 	.word	0x00000000


	//----- nvinfo : EIATTR_FRAME_SIZE
	.align		4
.L_5:
        /*0018*/ 	.byte	0x04, 0x11
        /*001a*/ 	.short	(.L_7 - .L_6)
	.align		4
.L_6:
        /*001c*/ 	.word	index@(triton_poi_fused__native_batch_norm_legit_no_training_hardtanh_23)
        /*0020*/ 	.word	0x00000000


	//----- nvinfo : EIATTR_MIN_STACK_SIZE
	.align		4
.L_7:
        /*0024*/ 	.byte	0x04, 0x12
        /*0026*/ 	.short	(.L_9 - .L_8)
	.align		4
.L_8:
        /*0028*/ 	.word	index@(triton_poi_fused__native_batch_norm_legit_no_training_hardtanh_23)
        /*002c*/ 	.word	0x00000000
.L_9:


//--------------------- .nv.info.triton_poi_fused__native_batch_norm_legit_no_training_hardtanh_23 --------------------------
	.section	.nv.info.triton_poi_fused__native_batch_norm_legit_no_training_hardtanh_23,"",@"SHT_CUDA_INFO"
	.sectionflags	@""
	.align	4


	//----- nvinfo : EIATTR_CUDA_API_VERSION
	.align		4
        /*0000*/ 	.byte	0x04, 0x37
        /*0002*/ 	.short	(.L_11 - .L_10)
.L_10:
        /*0004*/ 	.word	0x0000007c


	//----- nvinfo : EIATTR_KPARAM_INFO
	.align		4
.L_11:
        /*0008*/ 	.byte	0x04, 0x17
        /*000a*/ 	.short	(.L_13 - .L_12)
.L_12:
        /*000c*/ 	.word	0x00000000
        /*0010*/ 	.short	0x0006
        /*0012*/ 	.short	0x0030
        /*0014*/ 	.byte	0x00, 0xf0, 0x11, 0x00


	//----- nvinfo : EIATTR_KPARAM_INFO
	.align		4
.L_13:
        /*0018*/ 	.byte	0x04, 0x17
        /*001a*/ 	.short	(.L_15 - .L_14)
.L_14:
        /*001c*/ 	.word	0x00000000
        /*0020*/ 	.short	0x0005
        /*0022*/ 	.short	0x0028
        /*0024*/ 	.byte	0x00, 0xf4, 0x21, 0x00


	//----- nvinfo : EIATTR_KPARAM_INFO
	.align		4
.L_15:
        /*0028*/ 	.byte	0x04, 0x17
        /*002a*/ 	.short	(.L_17 - .L_16)
.L_16:
        /*002c*/ 	.word	0x00000000
        /*0030*/ 	.short	0x0004
        /*0032*/ 	.short	0x0020
        /*0034*/ 	.byte	0x00, 0xf4, 0x21, 0x00


	//----- nvinfo : EIATTR_KPARAM_INFO
	.align		4
.L_17:
        /*0038*/ 	.byte	0x04, 0x17
        /*003a*/ 	.short	(.L_19 - .L_18)
.L_18:
        /*003c*/ 	.word	0x00000000
        /*0040*/ 	.short	0x0003
        /*0042*/ 	.short	0x0018
        /*0044*/ 	.byte	0x00, 0xf4, 0x21, 0x00


	//----- nvinfo : EIATTR_KPARAM_INFO
	.align		4
.L_19:
        /*0048*/ 	.byte	0x04, 0x17
        /*004a*/ 	.short	(.L_21 - .L_20)
.L_20:
        /*004c*/ 	.word	0x00000000
        /*0050*/ 	.short	0x0002
        /*0052*/ 	.short	0x0010
        /*0054*/ 	.byte	0x00, 0xf4, 0x21, 0x00


	//----- nvinfo : EIATTR_KPARAM_INFO
	.align		4
.L_21:
        /*0058*/ 	.byte	0x04, 0x17
        /*005a*/ 	.short	(.L_23 - .L_22)
.L_22:
        /*005c*/ 	.word	0x00000000
        /*0060*/ 	.short	0x0001
        /*0062*/ 	.short	0x0008
        /*0064*/ 	.byte	0x00, 0xf4, 0x21, 0x00


	//----- nvinfo : EIATTR_KPARAM_INFO
	.align		4
.L_23:
        /*0068*/ 	.byte	0x04, 0x17
        /*006a*/ 	.short	(.L_25 - .L_24)
.L_24:
        /*006c*/ 	.word	0x00000000
        /*0070*/ 	.short	0x0000
        /*0072*/ 	.short	0x0000
        /*0074*/ 	.byte	0x00, 0xf4, 0x21, 0x00


	//----- nvinfo : EIATTR_SPARSE_MMA_MASK
	.align		4
.L_25:
        /*0078*/ 	.byte	0x03, 0x50
        /*007a*/ 	.short	0x0000


	//----- nvinfo : EIATTR_MAXREG_COUNT
	.align		4
        /*007c*/ 	.byte	0x03, 0x1b
        /*007e*/ 	.short	0x00ff


	//----- nvinfo : EIATTR_EXIT_INSTR_OFFSETS
	.align		4
        /*0080*/ 	.byte	0x04, 0x1c
        /*0082*/ 	.short	(.L_27 - .L_26)


	//   ....[0]....
.L_26:
        /*0084*/ 	.word	0x00000880


	//----- nvinfo : EIATTR_REQNTID
	.align		4
.L_27:
        /*0088*/ 	.byte	0x04, 0x10
        /*008a*/ 	.short	(.L_29 - .L_28)
.L_28:
        /*008c*/ 	.word	0x00000080
        /*0090*/ 	.word	0x00000001
        /*0094*/ 	.word	0x00000001


	//----- nvinfo : EIATTR_CBANK_PARAM_SIZE
	.align		4
.L_29:
        /*0098*/ 	.byte	0x03, 0x19
        /*009a*/ 	.short	0x0034


	//----- nvinfo : EIATTR_PARAM_CBANK
	.align		4
        /*009c*/ 	.byte	0x04, 0x0a
        /*009e*/ 	.short	(.L_31 - .L_30)
	.align		4
.L_30:
        /*00a0*/ 	.word	index@(.nv.constant0.triton_poi_fused__native_batch_norm_legit_no_training_hardtanh_23)
        /*00a4*/ 	.short	0x0210
        /*00a6*/ 	.short	0x0034


	//----- nvinfo : EIATTR_SW_WAR
	.align		4
.L_31:
        /*00a8*/ 	.byte	0x04, 0x36
        /*00aa*/ 	.short	(.L_33 - .L_32)
.L_32:
        /*00ac*/ 	.word	0x00000008
.L_33:


//--------------------- .nv.callgraph             --------------------------
	.section	.nv.callgraph,"",@"SHT_CUDA_CALLGRAPH"
	.align	4
	.sectionentsize	8
	.align		4
        /*0000*/ 	.word	0x00000000
	.align		4
        /*0004*/ 	.word	0xffffffff
	.align		4
        /*0008*/ 	.word	0x00000000
	.align		4
        /*000c*/ 	.word	0xfffffffe
	.align		4
        /*0010*/ 	.word	0x00000000
	.align		4
        /*0014*/ 	.word	0xfffffffd
	.align		4
        /*0018*/ 	.word	0x00000000
	.align		4
        /*001c*/ 	.word	0xfffffffc


//--------------------- .nv.constant4             --------------------------
	.section	.nv.constant4,"a",@progbits
	.align	8
	.align		8
.nv.constant4:
        /*0000*/ 	.dword	_$_str
	.align		8
        /*0008*/ 	.dword	_$_str_$_2


//--------------------- .text.triton_poi_fused__native_batch_norm_legit_no_training_hardtanh_23 --------------------------
	.section	.text.triton_poi_fused__native_batch_norm_legit_no_training_hardtanh_23,"ax",@progbits
	.align	128
        .global         triton_poi_fused__native_batch_norm_legit_no_training_hardtanh_23
        .type           triton_poi_fused__native_batch_norm_legit_no_training_hardtanh_23,@function
        .size           triton_poi_fused__native_batch_norm_legit_no_training_hardtanh_23,(.L_x_1 - triton_poi_fused__native_batch_norm_legit_no_training_hardtanh_23)
        .other          triton_poi_fused__native_batch_norm_legit_no_training_hardtanh_23,@"STO_CUDA_ENTRY STV_DEFAULT"
triton_poi_fused__native_batch_norm_legit_no_training_hardtanh_23:
.text.triton_poi_fused__native_batch_norm_legit_no_training_hardtanh_23:
[----:B------:R-:W-:Y:S01]  /*0000*/  LDC R1, c[0x0][0x28] ;  /* 0x00000a00ff017b82 */ /* 0x000fe20000000800 */
[----:B------:R-:W1:Y:S01]  /*0010*/  S2R R0, SR_TID.X ;  /* 0x0000000000007919 */ /* 0x000e620000002100 */
[----:B------:R-:W-:Y:S01]  /*0020*/  IMAD.MOV.U32 R4, RZ, RZ, RZ ;  /* 0x000000ffff047224 */ /* 0x000fe200078e00ff */
[----:B------:R-:W-:Y:S01]  /*0030*/  ULDC.64 UR4, c[0x0][0x208] ;  /* 0x0000820000047ab9 */ /* 0x000fe20000000a00 */
[----:B------:R-:W-:Y:S01]  /*0040*/  IMAD.MOV.U32 R6, RZ, RZ, RZ ;  /* 0x000000ffff067224 */ /* 0x000fe200078e00ff */
[----:B------:R-:W2:Y:S03]  /*0050*/  S2R R5, SR_CTAID.X ;  /* 0x0000000000057919 */ /* 0x000ea60000002500 */
[----:B------:R-:W3:Y:S08]  /*0060*/  LDC.64 R16, c[0x0][0x218] ;  /* 0x00008600ff107b82 */ /* 0x000ef00000000a00 */
[----:B------:R-:W4:Y:S08]  /*0070*/  LDC.64 R14, c[0x0][0x210] ;  /* 0x00008400ff0e7b82 */ /* 0x000f300000000a00 */
[----:B------:R-:W5:Y:S01]  /*0080*/  LDC.64 R12, c[0x0][0x230] ;  /* 0x00008c00ff0c7b82 */ /* 0x000f620000000a00 */
[----:B-1----:R-:W-:Y:S01]  /*0090*/  IMAD.SHL.U32 R0, R0, 0x4, RZ ;  /* 0x0000000400007824 */ /* 0x002fe200078e00ff */
[----:B--2---:R-:W-:-:S04]  /*00a0*/  SHF.R.S32.HI R3, RZ, 0x15, R5 ;  /* 0x00000015ff037819 */ /* 0x004fc80000011405 */
[----:B------:R-:W-:Y:S02]  /*00b0*/  LOP3.LUT R0, R0, 0x1fc, RZ, 0xc0, !PT ;  /* 0x000001fc00007812 */ /* 0x000fe400078ec0ff */
[----:B------:R-:W-:-:S03]  /*00c0*/  SGXT R3, R3, 0x1 ;  /* 0x000000010303781a */ /* 0x000fc60000000200 */
[----:B------:R-:W-:-:S05]  /*00d0*/  IMAD R20, R5, 0x400, R0 ;  /* 0x0000040005147824 */ /* 0x000fca00078e0200 */
[----:B------:R-:W-:Y:S02]  /*00e0*/  LEA.HI R0, R3, R20, RZ, 0x8 ;  /* 0x0000001403007211 */ /* 0x000fe400078f40ff */
[----:B------:R-:W1:Y:S02]  /*00f0*/  LDC.64 R2, c[0x0][0x220] ;  /* 0x00008800ff027b82 */ /* 0x000e640000000a00 */
[----:B------:R-:W-:Y:S01]  /*0100*/  SHF.R.S32.HI R5, RZ, 0x8, R0 ;  /* 0x00000008ff057819 */ /* 0x000fe20000011400 */
[----:B------:R-:W-:-:S05]  /*0110*/  VIADD R0, R0, 0x200 ;  /* 0x0000020000007836 */ /* 0x000fca0000000000 */
[----:B------:R-:W-:Y:S01]  /*0120*/  SHF.R.S32.HI R7, RZ, 0x8, R0 ;  /* 0x00000008ff077819 */ /* 0x000fe20000011400 */
[----:B------:R-:W-:-:S04]  /*0130*/  IMAD.HI R0, R5, -0x77777777, R4 ;  /* 0x8888888905007827 */ /* 0x000fc800078e0204 */
[----:B------:R-:W-:Y:S01]  /*0140*/  IMAD.HI R4, R7, -0x77777777, R6 ;  /* 0x8888888907047827 */ /* 0x000fe200078e0206 */
[----:B------:R-:W-:-:S04]  /*0150*/  SHF.R.U32.HI R9, RZ, 0x1f, R0 ;  /* 0x0000001fff097819 */ /* 0x000fc80000011600 */
[----:B------:R-:W-:Y:S02]  /*0160*/  LEA.HI.SX32 R9, R0, R9, 0x1a ;  /* 0x0000000900097211 */ /* 0x000fe400078fd2ff */
[----:B------:R-:W-:-:S03]  /*0170*/  SHF.R.U32.HI R11, RZ, 0x1f, R4 ;  /* 0x0000001fff0b7819 */ /* 0x000fc60000011604 */
[----:B------:R-:W-:Y:S01]  /*0180*/  IMAD R23, R9, -0x78, R5 ;  /* 0xffffff8809177824 */ /* 0x000fe200078e0205 */
[----:B------:R-:W-:-:S03]  /*0190*/  LEA.HI.SX32 R11, R4, R11, 0x1a ;  /* 0x0000000b040b7211 */ /* 0x000fc600078fd2ff */
[----:B-1----:R-:W-:-:S04]  /*01a0*/  IMAD.WIDE R8, R23, 0x4, R2 ;  /* 0x0000000417087825 */ /* 0x002fc800078e0202 */
[----:B------:R-:W-:Y:S01]  /*01b0*/  IMAD R19, R11, -0x78, R7 ;  /* 0xffffff880b137824 */ /* 0x000fe200078e0207 */
[----:B------:R-:W2:Y:S03]  /*01c0*/  LDG.E.EL R0, desc[UR4][R8.64] ;  /* 0x0000000408007981 */ /* 0x000ea6000c2e1900 */
[----:B------:R-:W-:Y:S02]  /*01d0*/  IMAD.WIDE R10, R19, 0x4, R2 ;  /* 0x00000004130a7825 */ /* 0x000fe400078e0202 */
[----:B------:R-:W1:Y:S03]  /*01e0*/  LDC.64 R2, c[0x0][0x228] ;  /* 0x00008a00ff027b82 */ /* 0x000e660000000a00 */
[----:B------:R-:W2:Y:S01]  /*01f0*/  LDG.E.EL R18, desc[UR4][R10.64] ;  /* 0x000000040a127981 */ /* 0x000ea2000c2e1900 */
[----:B---3--:R-:W-:-:S04]  /*0200*/  IMAD.WIDE R26, R23, 0x4, R16 ;  /* 0x00000004171a7825 */ /* 0x008fc800078e0210 */
[----:B----4-:R-:W-:Y:S01]  /*0210*/  IMAD.WIDE R14, R20, 0x4, R14 ;  /* 0x00000004140e7825 */ /* 0x010fe200078e020e */
[----:B------:R-:W3:Y:S04]  /*0220*/  LDG.E.EL R21, desc[UR4][R26.64] ;  /* 0x000000041a157981 */ /* 0x000ee8000c2e1900 */
[----:B------:R-:W3:Y:S01]  /*0230*/  LDG.E.128 R4, desc[UR4][R14.64] ;  /* 0x000000040e047981 */ /* 0x000ee2000c1e1d00 */
[----:B------:R-:W-:-:S03]  /*0240*/  IMAD.WIDE R16, R19, 0x4, R16 ;  /* 0x0000000413107825 */ /* 0x000fc600078e0210 */
[----:B------:R-:W4:Y:S04]  /*0250*/  LDG.E.128 R8, desc[UR4][R14.64+0x800] ;  /* 0x000800040e087981 */ /* 0x000f28000c1e1d00 */
[----:B------:R-:W4:Y:S01]  /*0260*/  LDG.E.EL R16, desc[UR4][R16.64] ;  /* 0x0000000410107981 */ /* 0x000f22000c2e1900 */
[----:B01----:R-:W-:-:S04]  /*0270*/  IMAD.WIDE R24, R23, 0x4, R2 ;  /* 0x0000000417187825 */ /* 0x003fc800078e0202 */
[----:B-----5:R-:W-:Y:S02]  /*0280*/  IMAD.WIDE R22, R23, 0x4, R12 ;  /* 0x0000000417167825 */ /* 0x020fe400078e020c */
[----:B------:R-:W5:Y:S04]  /*0290*/  LDG.E.EL R24, desc[UR4][R24.64] ;  /* 0x0000000418187981 */ /* 0x000f68000c2e1900 */
[----:B------:R-:W5:Y:S01]  /*02a0*/  LDG.E.EL R23, desc[UR4][R22.64] ;  /* 0x0000000416177981 */ /* 0x000f62000c2e1900 */
[----:B------:R-:W-:-:S04]  /*02b0*/  IMAD.WIDE R2, R19, 0x4, R2 ;  /* 0x0000000413027825 */ /* 0x000fc800078e0202 */
[----:B------:R-:W-:Y:S02]  /*02c0*/  IMAD.WIDE R12, R19, 0x4, R12 ;  /* 0x00000004130c7825 */ /* 0x000fe400078e020c */
[----:B------:R-:W4:Y:S04]  /*02d0*/  LDG.E.EL R2, desc[UR4][R2.64] ;  /* 0x0000000402027981 */ /* 0x000f28000c2e1900 */
[----:B------:R0:W4:Y:S02]  /*02e0*/  LDG.E.EL R13, desc[UR4][R12.64] ;  /* 0x000000040c0d7981 */ /* 0x000124000c2e1900 */
[----:B0-----:R-:W-:Y:S02]  /*02f0*/  IMAD.MOV.U32 R12, RZ, RZ, 0x3e800000 ;  /* 0x3e800000ff0c7424 */ /* 0x001fe400078e00ff */
[----:B--2---:R-:W-:-:S04]  /*0300*/  FADD R0, R0, 9.9999997473787516356e-06 ;  /* 0x3727c5ac00007421 */ /* 0x004fc80000000000 */
[----:B------:R-:W0:Y:S01]  /*0310*/  MUFU.SQRT R19, R0 ;  /* 0x0000000000137308 */ /* 0x000e220000002000 */
[----:B------:R-:W-:-:S07]  /*0320*/  FADD R18, R18, 9.9999997473787516356e-06 ;  /* 0x3727c5ac12127421 */ /* 0x000fce0000000000 */
[----:B------:R-:W1:Y:S01]  /*0330*/  MUFU.SQRT R25, R18 ;  /* 0x0000001200197308 */ /* 0x000e620000002000 */
[C---:B0-----:R-:W-:Y:S02]  /*0340*/  FSETP.GT.AND P0, PT, R19.reuse, 8.50705917302346158658e+37, PT ;  /* 0x7e8000001300780b */ /* 0x041fe40003f04000 */
[----:B------:R-:W-:Y:S02]  /*0350*/  FSETP.GEU.AND P2, PT, R19, 1.175494350822287508e-38, PT ;  /* 0x008000001300780b */ /* 0x000fe40003f4e000 */
[C---:B-1----:R-:W-:Y:S02]  /*0360*/  FSETP.GT.AND P1, PT, R25.reuse, 8.50705917302346158658e+37, PT ;  /* 0x7e8000001900780b */ /* 0x042fe40003f24000 */
[----:B------:R-:W-:-:S07]  /*0370*/  FSETP.GEU.AND P3, PT, R25, 1.175494350822287508e-38, PT ;  /* 0x008000001900780b */ /* 0x000fce0003f6e000 */
[----:B------:R-:W-:-:S04]  /*0380*/  @P0 FMUL R19, R19, 0.25 ;  /* 0x3e80000013130820 */ /* 0x000fc80000400000 */
[----:B------:R-:W-:Y:S01]  /*0390*/  @!P2 FMUL R19, R19, 16777216 ;  /* 0x4b8000001313a820 */ /* 0x000fe20000400000 */
[----:B------:R-:W-:-:S05]  /*03a0*/  @P1 FMUL R25, R25, 0.25 ;  /* 0x3e80000019191820 */ /* 0x000fca0000400000 */
[----:B------:R-:W0:Y:S01]  /*03b0*/  MUFU.RCP R19, R19 ;  /* 0x0000001300137308 */ /* 0x000e220000001000 */
[----:B------:R-:W-:Y:S01]  /*03c0*/  @!P3 FMUL R25, R25, 16777216 ;  /* 0x4b8000001919b820 */ /* 0x000fe20000400000 */
[----:B------:R-:W-:-:S06]  /*03d0*/  FSEL R0, R12, 1, P0 ;  /* 0x3f8000000c007808 */ /* 0x000fcc0000000000 */
[----:B------:R-:W1:Y:S01]  /*03e0*/  MUFU.RCP R25, R25 ;  /* 0x0000001900197308 */ /* 0x000e620000001000 */
[----:B------:R-:W-:Y:S01]  /*03f0*/  FSEL R12, R12, 1, P1 ;  /* 0x3f8000000c0c7808 */ /* 0x000fe20000800000 */
[----:B------:R-:W-:Y:S01]  /*0400*/  @!P2 FMUL R0, R0, 16777216 ;  /* 0x4b8000000000a820 */ /* 0x000fe20000400000 */
[--C-:B---3--:R-:W-:Y:S01]  /*0410*/  FADD R14, R7, -R21.reuse ;  /* 0x80000015070e7221 */ /* 0x108fe20000000000 */
[--C-:B------:R-:W-:Y:S02]  /*0420*/  FADD R6, R6, -R21.reuse ;  /* 0x8000001506067221 */ /* 0x100fe40000000000 */
[----:B------:R-:W-:Y:S01]  /*0430*/  @!P3 FMUL R12, R12, 16777216 ;  /* 0x4b8000000c0cb820 */ /* 0x000fe20000400000 */
[----:B0-----:R-:W-:Y:S01]  /*0440*/  FMUL R3, R19, R0 ;  /* 0x0000000013037220 */ /* 0x001fe20000400000 */
[----:B------:R-:W-:-:S03]  /*0450*/  FADD R4, R4, -R21 ;  /* 0x8000001504047221 */ /* 0x000fc60000000000 */
[C---:B------:R-:W-:Y:S01]  /*0460*/  FMUL R14, R3.reuse, R14 ;  /* 0x0000000e030e7220 */ /* 0x040fe20000400000 */
[----:B------:R-:W-:Y:S01]  /*0470*/  FMUL R6, R3, R6 ;  /* 0x0000000603067220 */ /* 0x000fe20000400000 */
[----:B-1----:R-:W-:Y:S01]  /*0480*/  FMUL R0, R25, R12 ;  /* 0x0000000c19007220 */ /* 0x002fe20000400000 */
[----:B------:R-:W-:Y:S01]  /*0490*/  FADD R12, R5, -R21 ;  /* 0x80000015050c7221 */ /* 0x000fe20000000000 */
[C-C-:B-----5:R-:W-:Y:S01]  /*04a0*/  FFMA R14, R24.reuse, R14, R23.reuse ;  /* 0x0000000e180e7223 */ /* 0x160fe20000000017 */
[C---:B------:R-:W-:Y:S01]  /*04b0*/  FMUL R4, R3.reuse, R4 ;  /* 0x0000000403047220 */ /* 0x040fe20000400000 */
[--C-:B------:R-:W-:Y:S01]  /*04c0*/  FFMA R6, R24, R6, R23.reuse ;  /* 0x0000000618067223 */ /* 0x100fe20000000017 */
[----:B------:R-:W-:Y:S01]  /*04d0*/  FMUL R12, R3, R12 ;  /* 0x0000000c030c7220 */ /* 0x000fe20000400000 */
[--C-:B----4-:R-:W-:Y:S01]  /*04e0*/  FADD R3, R8, -R16.reuse ;  /* 0x8000001008037221 */ /* 0x110fe20000000000 */
[--C-:B------:R-:W-:Y:S01]  /*04f0*/  FADD R9, R9, -R16.reuse ;  /* 0x8000001009097221 */ /* 0x100fe20000000000 */
[--C-:B------:R-:W-:Y:S01]  /*0500*/  FADD R7, R10, -R16.reuse ;  /* 0x800000100a077221 */ /* 0x100fe20000000000 */
[----:B------:R-:W-:Y:S01]  /*0510*/  FADD R11, R11, -R16 ;  /* 0x800000100b0b7221 */ /* 0x000fe20000000000 */
[----:B------:R-:W-:Y:S01]  /*0520*/  FSETP.GTU.AND P3, PT, R14, RZ, PT ;  /* 0x000000ff0e00720b */ /* 0x000fe20003f6c000 */
[C---:B------:R-:W-:Y:S01]  /*0530*/  FMUL R3, R0.reuse, R3 ;  /* 0x0000000300037220 */ /* 0x040fe20000400000 */
[C---:B------:R-:W-:Y:S01]  /*0540*/  FMUL R10, R0.reuse, R9 ;  /* 0x00000009000a7220 */ /* 0x040fe20000400000 */
[----:B------:R-:W-:Y:S01]  /*0550*/  FMUL R8, R0, R7 ;  /* 0x0000000700087220 */ /* 0x000fe20000400000 */
[----:B------:R-:W-:Y:S01]  /*0560*/  FFMA R5, R24, R12, R23 ;  /* 0x0000000c18057223 */ /* 0x000fe20000000017 */
[----:B------:R-:W-:Y:S01]  /*0570*/  FMUL R0, R0, R11 ;  /* 0x0000000b00007220 */ /* 0x000fe20000400000 */
[----:B------:R-:W-:-:S02]  /*0580*/  FSETP.GTU.AND P5, PT, R6, RZ, PT ;  /* 0x000000ff0600720b */ /* 0x000fc40003fac000 */
[----:B------:R-:W-:Y:S01]  /*0590*/  FSEL R7, R14, RZ, P3 ;  /* 0x000000ff0e077208 */ /* 0x000fe20001800000 */
[----:B------:R-:W-:Y:S01]  /*05a0*/  FFMA R4, R24, R4, R23 ;  /* 0x0000000418047223 */ /* 0x000fe20000000017 */
[--C-:B------:R-:W-:Y:S01]  /*05b0*/  FFMA R0, R2, R0, R13.reuse ;  /* 0x0000000002007223 */ /* 0x100fe2000000000d */
[----:B------:R-:W-:Y:S02]  /*05c0*/  FSEL R6, R6, RZ, P5 ;  /* 0x000000ff06067208 */ /* 0x000fe40002800000 */
[----:B------:R-:W-:Y:S02]  /*05d0*/  FSETP.GTU.AND P0, PT, R5, RZ, PT ;  /* 0x000000ff0500720b */ /* 0x000fe40003f0c000 */
[----:B------:R-:W-:Y:S01]  /*05e0*/  FSETP.GEU.AND P5, PT, R7, 6, PT ;  /* 0x40c000000700780b */ /* 0x000fe20003fae000 */
[C-C-:B------:R-:W-:Y:S01]  /*05f0*/  FFMA R12, R2.reuse, R3, R13.reuse ;  /* 0x00000003020c7223 */ /* 0x140fe2000000000d */
[----:B------:R-:W-:Y:S01]  /*0600*/  FFMA R10, R2, R10, R13 ;  /* 0x0000000a020a7223 */ /* 0x000fe2000000000d */
[----:B------:R-:W-:-:S02]  /*0610*/  FSETP.GTU.AND P4, PT, R4, RZ, PT ;  /* 0x000000ff0400720b */ /* 0x000fc40003f8c000 */
[----:B------:R-:W-:Y:S02]  /*0620*/  FSETP.GTU.AND P1, PT, R0, RZ, PT ;  /* 0x000000ff0000720b */ /* 0x000fe40003f2c000 */
[----:B------:R-:W-:Y:S01]  /*0630*/  FSEL R5, R5, RZ, P0 ;  /* 0x000000ff05057208 */ /* 0x000fe20000000000 */
[----:B------:R-:W-:Y:S01]  /*0640*/  FFMA R15, R2, R8, R13 ;  /* 0x00000008020f7223 */ /* 0x000fe2000000000d */
[----:B------:R-:W-:Y:S01]  /*0650*/  FSETP.GEU.AND P0, PT, R6, 6, PT ;  /* 0x40c000000600780b */ /* 0x000fe20003f0e000 */
[----:B------:R-:W0:Y:S01]  /*0660*/  LDC.64 R2, c[0x0][0x238] ;  /* 0x00008e00ff027b82 */ /* 0x000e220000000a00 */
[----:B------:R-:W-:Y:S02]  /*0670*/  FSEL R4, R4, RZ, P4 ;  /* 0x000000ff04047208 */ /* 0x000fe40002000000 */
[----:B------:R-:W-:Y:S02]  /*0680*/  FSEL R11, R0, RZ, P1 ;  /* 0x000000ff000b7208 */ /* 0x000fe40000800000 */
[----:B------:R-:W-:-:S02]  /*0690*/  FSETP.GTU.AND P2, PT, R10, RZ, PT ;  /* 0x000000ff0a00720b */ /* 0x000fc40003f4c000 */
[----:B------:R-:W-:Y:S02]  /*06a0*/  FSETP.GTU.AND P3, PT, R12, RZ, PT ;  /* 0x000000ff0c00720b */ /* 0x000fe40003f6c000 */
[----:B------:R-:W-:Y:S02]  /*06b0*/  FSETP.NAN.AND P4, PT, R7, R7, PT ;  /* 0x000000070700720b */ /* 0x000fe40003f88000 */
[----:B------:R-:W-:Y:S02]  /*06c0*/  FSETP.GEU.AND P1, PT, R5, 6, PT ;  /* 0x40c000000500780b */ /* 0x000fe40003f2e000 */
[----:B------:R-:W-:Y:S02]  /*06d0*/  FSETP.GTU.AND P6, PT, R15, RZ, PT ;  /* 0x000000ff0f00720b */ /* 0x000fe40003fcc000 */
[----:B------:R-:W-:Y:S02]  /*06e0*/  FSEL R9, R10, RZ, P2 ;  /* 0x000000ff0a097208 */ /* 0x000fe40001000000 */
[----:B------:R-:W-:-:S02]  /*06f0*/  FSEL R8, R12, RZ, P3 ;  /* 0x000000ff0c087208 */ /* 0x000fc40001800000 */
[----:B------:R-:W-:Y:S02]  /*0700*/  @P5 SEL R7, R7, 0x40c00000, P4 ;  /* 0x40c0000007075807 */ /* 0x000fe40002000000 */
[----:B------:R-:W-:Y:S02]  /*0710*/  FSETP.NAN.AND P2, PT, R6, R6, PT ;  /* 0x000000060600720b */ /* 0x000fe40003f48000 */
[----:B------:R-:W-:Y:S02]  /*0720*/  FSETP.GEU.AND P3, PT, R4, 6, PT ;  /* 0x40c000000400780b */ /* 0x000fe40003f6e000 */
[----:B------:R-:W-:Y:S02]  /*0730*/  FSETP.GEU.AND P5, PT, R11, 6, PT ;  /* 0x40c000000b00780b */ /* 0x000fe40003fae000 */
[----:B------:R-:W-:Y:S02]  /*0740*/  FSEL R10, R15, RZ, P6 ;  /* 0x000000ff0f0a7208 */ /* 0x000fe40003000000 */
[----:B------:R-:W-:-:S02]  /*0750*/  FSETP.NAN.AND P6, PT, R5, R5, PT ;  /* 0x000000050500720b */ /* 0x000fc40003fc8000 */
[----:B------:R-:W-:Y:S02]  /*0760*/  @P0 SEL R6, R6, 0x40c00000, P2 ;  /* 0x40c0000006060807 */ /* 0x000fe40001000000 */
[----:B------:R-:W-:Y:S02]  /*0770*/  FSETP.GEU.AND P4, PT, R9, 6, PT ;  /* 0x40c000000900780b */ /* 0x000fe40003f8e000 */
[----:B------:R-:W-:Y:S02]  /*0780*/  FSETP.GEU.AND P2, PT, R8, 6, PT ;  /* 0x40c000000800780b */ /* 0x000fe40003f4e000 */
[----:B------:R-:W-:Y:S02]  /*0790*/  FSETP.GEU.AND P0, PT, R10, 6, PT ;  /* 0x40c000000a00780b */ /* 0x000fe40003f0e000 */
[----:B------:R-:W-:Y:S02]  /*07a0*/  @P1 SEL R5, R5, 0x40c00000, P6 ;  /* 0x40c0000005051807 */ /* 0x000fe40003000000 */
[----:B------:R-:W-:-:S02]  /*07b0*/  FSETP.NAN.AND P6, PT, R4, R4, PT ;  /* 0x000000040400720b */ /* 0x000fc40003fc8000 */
[C---:B------:R-:W-:Y:S02]  /*07c0*/  FSETP.NAN.AND P1, PT, R11.reuse, R11, PT ;  /* 0x0000000b0b00720b */ /* 0x040fe40003f28000 */
[----:B------:R-:W-:Y:S02]  /*07d0*/  @P3 SEL R4, R4, 0x40c00000, P6 ;  /* 0x40c0000004043807 */ /* 0x000fe40003000000 */
[----:B------:R-:W-:Y:S02]  /*07e0*/  @P5 SEL R11, R11, 0x40c00000, P1 ;  /* 0x40c000000b0b5807 */ /* 0x000fe40000800000 */
[C---:B------:R-:W-:Y:S02]  /*07f0*/  FSETP.NAN.AND P6, PT, R9.reuse, R9, PT ;  /* 0x000000090900720b */ /* 0x040fe40003fc8000 */
[----:B------:R-:W-:Y:S02]  /*0800*/  FSETP.NAN.AND P3, PT, R8, R8, PT ;  /* 0x000000080800720b */ /* 0x000fe40003f68000 */
[----:B------:R-:W-:Y:S01]  /*0810*/  FSETP.NAN.AND P1, PT, R10, R10, PT ;  /* 0x0000000a0a00720b */ /* 0x000fe20003f28000 */
[----:B0-----:R-:W-:Y:S01]  /*0820*/  IMAD.WIDE R20, R20, 0x4, R2 ;  /* 0x0000000414147825 */ /* 0x001fe200078e0202 */
[----:B------:R-:W-:-:S02]  /*0830*/  @P4 SEL R9, R9, 0x40c00000, P6 ;  /* 0x40c0000009094807 */ /* 0x000fc40003000000 */
[----:B------:R-:W-:Y:S02]  /*0840*/  @P2 SEL R8, R8, 0x40c00000, P3 ;  /* 0x40c0000008082807 */ /* 0x000fe40001800000 */
[----:B------:R-:W-:Y:S01]  /*0850*/  @P0 SEL R10, R10, 0x40c00000, P1 ;  /* 0x40c000000a0a0807 */ /* 0x000fe20000800000 */
[----:B------:R-:W-:Y:S04]  /*0860*/  STG.E.128 desc[UR4][R20.64], R4 ;  /* 0x0000000414007986 */ /* 0x000fe8000c101d04 */
[----:B------:R-:W-:Y:S01]  /*0870*/  STG.E.128 desc[UR4][R20.64+0x800], R8 ;  /* 0x0008000814007986 */ /* 0x000fe2000c101d04 */
[----:B------:R-:W-:Y:S05]  /*0880*/  EXIT ;  /* 0x000000000000794d */ /* 0x000fea0003800000 */
.L_x_0:
[----:B------:R-:W-:-:S00]  /*0890*/  BRA `(.L_x_0) ;  /* 0xfffffffc00fc7947 */ /* 0x000fc0000383ffff */
[----:B------:R-:W-:-:S00]  /*08a0*/  NOP ;  /* 0x0000000000007918 */ /* 0x000fc00000000000 */
        /* <DEDUP_REMOVED lines=13> */
.L_x_1:


//--------------------- .nv.global.init           --------------------------
	.section	.nv.global.init,"aw",@progbits
.nv.global.init:
	.type		_$_str,@object
	.size		_$_str,(_$_str_$_2 - _$_str)
_$_str:
        /*0000*/ 	.byte	0x5f, 0x5f, 0x43, 0x55, 0x44, 0x41, 0x5f, 0x46, 0x54, 0x5a, 0x00
	.type		_$_str_$_2,@object
	.size		_$_str_$_2,(.L_1 - _$_str_$_2)
_$_str_$_2:
        /*000b*/ 	.byte	0x5f, 0x5f, 0x43, 0x55, 0x44, 0x41, 0x5f, 0x50, 0x52, 0x45, 0x43, 0x5f, 0x53, 0x51, 0x52, 0x54
        /*001b*/ 	.byte	0x00
.L_1:


//--------------------- .nv.constant0.triton_poi_fused__native_batch_norm_legit_no_training_hardtanh_23 --------------------------
	.section	.nv.constant0.triton_poi_fused__native_batch_norm_legit_no_training_hardtanh_23,"a",@progbits
	.sectionflags	@""
	.align	4
.nv.constant0.triton_poi_fused__native_batch_norm_legit_no_training_hardtanh_23:
	.zero		580
